	.headerflags	@"EF_CUDA_TEXMODE_UNIFIED EF_CUDA_64BIT_ADDRESS EF_CUDA_ACCELERATORS EF_CUDA_SM90 EF_CUDA_VIRTUAL_SM(EF_CUDA_SM90)"
	.elftype	@"ET_EXEC"


//--------------------- .nv.info                  --------------------------
	.section	.nv.info,"",@"SHT_CUDA_INFO"
	.align	4


	//----- nvinfo : EIATTR_REGCOUNT
	.align		4
        /*0000*/ 	.byte	0x04, 0x2f
        /*0002*/ 	.short	(.L_1 - .L_0)
	.align		4
.L_0:
        /*0004*/ 	.word	index@(triton_poi_fused_add_div_mul_sub_0)
        /*0008*/ 	.word	0x00000015


	//----- nvinfo : EIATTR_MIN_STACK_SIZE
	.align		4
.L_1:
        /*000c*/ 	.byte	0x04, 0x12
        /*000e*/ 	.short	(.L_3 - .L_2)
	.align		4
.L_2:
        /*0010*/ 	.word	index@(triton_poi_fused_add_div_mul_sub_0)
        /*0014*/ 	.word	0x00000000


	//----- nvinfo : EIATTR_FRAME_SIZE
	.align		4
.L_3:
        /*0018*/ 	.byte	0x04, 0x11
        /*001a*/ 	.short	(.L_5 - .L_4)
	.align		4
.L_4:
        /*001c*/ 	.word	index@(triton_poi_fused_add_div_mul_sub_0)
        /*0020*/ 	.word	0x00000000


	//----- nvinfo : EIATTR_MIN_STACK_SIZE
	.align		4
.L_5:
        /*0024*/ 	.byte	0x04, 0x12
        /*0026*/ 	.short	(.L_7 - .L_6)
	.align		4
.L_6:
        /*0028*/ 	.word	index@(triton_poi_fused_add_div_mul_sub_0)
        /*002c*/ 	.word	0x00000000
.L_7:


//--------------------- .nv.info.triton_poi_fused_add_div_mul_sub_0 --------------------------
	.section	.nv.info.triton_poi_fused_add_div_mul_sub_0,"",@"SHT_CUDA_INFO"
	.sectionflags	@""
	.align	4


	//----- nvinfo : EIATTR_CUDA_API_VERSION
	.align		4
        /*0000*/ 	.byte	0x04, 0x37
        /*0002*/ 	.short	(.L_9 - .L_8)
.L_8:
        /*0004*/ 	.word	0x0000007c


	//----- nvinfo : EIATTR_KPARAM_INFO
	.align		4
.L_9:
        /*0008*/ 	.byte	0x04, 0x17
        /*000a*/ 	.short	(.L_11 - .L_10)
.L_10:
        /*000c*/ 	.word	0x00000000
        /*0010*/ 	.short	0x0003
        /*0012*/ 	.short	0x0018
        /*0014*/ 	.byte	0x00, 0xf0, 0x11, 0x00


	//----- nvinfo : EIATTR_KPARAM_INFO
	.align		4
.L_11:
        /*0018*/ 	.byte	0x04, 0x17
        /*001a*/ 	.short	(.L_13 - .L_12)
.L_12:
        /*001c*/ 	.word	0x00000000
        /*0020*/ 	.short	0x0002
        /*0022*/ 	.short	0x0010
        /*0024*/ 	.byte	0x00, 0xf4, 0x21, 0x00


	//----- nvinfo : EIATTR_KPARAM_INFO
	.align		4
.L_13:
        /*0028*/ 	.byte	0x04, 0x17
        /*002a*/ 	.short	(.L_15 - .L_14)
.L_14:
        /*002c*/ 	.word	0x00000000
        /*0030*/ 	.short	0x0001
        /*0032*/ 	.short	0x0008
        /*0034*/ 	.byte	0x00, 0xf4, 0x21, 0x00


	//----- nvinfo : EIATTR_KPARAM_INFO
	.align		4
.L_15:
        /*0038*/ 	.byte	0x04, 0x17
        /*003a*/ 	.short	(.L_17 - .L_16)
.L_16:
        /*003c*/ 	.word	0x00000000
        /*0040*/ 	.short	0x0000
        /*0042*/ 	.short	0x0000
        /*0044*/ 	.byte	0x00, 0xf4, 0x21, 0x00


	//----- nvinfo : EIATTR_SPARSE_MMA_MASK
	.align		4
.L_17:
        /*0048*/ 	.byte	0x03, 0x50
        /*004a*/ 	.short	0x0000


	//----- nvinfo : EIATTR_MAXREG_COUNT
	.align		4
        /*004c*/ 	.byte	0x03, 0x1b
        /*004e*/ 	.short	0x00ff


	//----- nvinfo : EIATTR_EXIT_INSTR_OFFSETS
	.align		4
        /*0050*/ 	.byte	0x04, 0x1c
        /*0052*/ 	.short	(.L_19 - .L_18)


	//   ....[0]....
.L_18:
        /*0054*/ 	.word	0x000002d0


	//   ....[1]....
        /*0058*/ 	.word	0x000002f0


	//----- nvinfo : EIATTR_REQNTID
	.align		4
.L_19:
        /*005c*/ 	.byte	0x04, 0x10
        /*005e*/ 	.short	(.L_21 - .L_20)
.L_20:
        /*0060*/ 	.word	0x00000020
        /*0064*/ 	.word	0x00000001
        /*0068*/ 	.word	0x00000001


	//----- nvinfo : EIATTR_CBANK_PARAM_SIZE
	.align		4
.L_21:
        /*006c*/ 	.byte	0x03, 0x19
        /*006e*/ 	.short	0x001c


	//----- nvinfo : EIATTR_PARAM_CBANK
	.align		4
        /*0070*/ 	.byte	0x04, 0x0a
        /*0072*/ 	.short	(.L_23 - .L_22)
	.align		4
.L_22:
        /*0074*/ 	.word	index@(.nv.constant0.triton_poi_fused_add_div_mul_sub_0)
        /*0078*/ 	.short	0x0210
        /*007a*/ 	.short	0x001c


	//----- nvinfo : EIATTR_SW_WAR
	.align		4
.L_23:
        /*007c*/ 	.byte	0x04, 0x36
        /*007e*/ 	.short	(.L_25 - .L_24)
.L_24:
        /*0080*/ 	.word	0x00000008
.L_25:


//--------------------- .nv.callgraph             --------------------------
	.section	.nv.callgraph,"",@"SHT_CUDA_CALLGRAPH"
	.align	4
	.sectionentsize	8
	.align		4
        /*0000*/ 	.word	0x00000000
	.align		4
        /*0004*/ 	.word	0xffffffff
	.align		4
        /*0008*/ 	.word	0x00000000
	.align		4
        /*000c*/ 	.word	0xfffffffe
	.align		4
        /*0010*/ 	.word	0x00000000
	.align		4
        /*0014*/ 	.word	0xfffffffd
	.align		4
        /*0018*/ 	.word	0x00000000
	.align		4
        /*001c*/ 	.word	0xfffffffc


//--------------------- .text.triton_poi_fused_add_div_mul_sub_0 --------------------------
	.section	.text.triton_poi_fused_add_div_mul_sub_0,"ax",@progbits
	.align	128
        .global         triton_poi_fused_add_div_mul_sub_0
        .type           triton_poi_fused_add_div_mul_sub_0,@function
        .size           triton_poi_fused_add_div_mul_sub_0,(.L_x_1 - triton_poi_fused_add_div_mul_sub_0)
        .other          triton_poi_fused_add_div_mul_sub_0,@"STO_CUDA_ENTRY STV_DEFAULT"
triton_poi_fused_add_div_mul_sub_0:
.text.triton_poi_fused_add_div_mul_sub_0:
[----:B------:R-:W0:Y:S02]  /*0000*/  LDC R1, c[0x0][0x28] ;  /* 0x00000a00ff017b82 */ /* 0x000e240000000800 */
[----:B------:R-:W1:Y:S01]  /*0010*/  S2R R18, SR_TID.X ;  /* 0x0000000000127919 */ /* 0x000e620000002100 */
[----:B------:R-:W2:Y:S01]  /*0020*/  LDC.64 R2, c[0x0][0x218] ;  /* 0x00008600ff027b82 */ /* 0x000ea20000000a00 */
[----:B------:R-:W-:Y:S01]  /*0030*/  HFMA2.MMA R8, -RZ, RZ, 0, 0 ;  /* 0x00000000ff087435 */ /* 0x000fe200000001ff */
[----:B------:R-:W-:Y:S01]  /*0040*/  CS2R R12, SRZ ;  /* 0x00000000000c7805 */ /* 0x000fe2000001ff00 */
[----:B------:R-:W3:Y:S01]  /*0050*/  S2R R9, SR_CTAID.X ;  /* 0x0000000000097919 */ /* 0x000ee20000002500 */
[----:B------:R-:W-:-:S04]  /*0060*/  ULDC.64 UR4, c[0x0][0x208] ;  /* 0x0000820000047ab9 */ /* 0x000fc80000000a00 */
[----:B------:R-:W4:Y:S01]  /*0070*/  LDC.64 R4, c[0x0][0x220] ;  /* 0x00008800ff047b82 */ /* 0x000f220000000a00 */
[----:B-1----:R-:W-:-:S04]  /*0080*/  LOP3.LUT R0, R18, 0xf, RZ, 0xc0, !PT ;  /* 0x0000000f12007812 */ /* 0x002fc800078ec0ff */
[----:B---3--:R-:W-:-:S04]  /*0090*/  LEA R9, R9, R0, 0x4 ;  /* 0x0000000009097211 */ /* 0x008fc800078e20ff */
[----:B------:R-:W-:Y:S02]  /*00a0*/  SHF.R.S32.HI R0, RZ, 0x1f, R9 ;  /* 0x0000001fff007819 */ /* 0x000fe40000011409 */
[----:B------:R-:W-:Y:S02]  /*00b0*/  ISETP.GE.AND P0, PT, R9, 0x10, PT ;  /* 0x000000100900780c */ /* 0x000fe40003f06270 */
[----:B------:R-:W-:-:S04]  /*00c0*/  LEA.HI R0, R0, R9, RZ, 0x2 ;  /* 0x0000000900007211 */ /* 0x000fc800078f10ff */
[----:B------:R-:W-:-:S04]  /*00d0*/  LOP3.LUT R0, R0, 0xfffffffc, RZ, 0xc0, !PT ;  /* 0xfffffffc00007812 */ /* 0x000fc800078ec0ff */
[----:B------:R-:W-:Y:S01]  /*00e0*/  IADD3 R6, R9, -R0, RZ ;  /* 0x8000000009067210 */ /* 0x000fe20007ffe0ff */
[----:B--2---:R-:W-:Y:S01]  /*00f0*/  IMAD.WIDE R2, R0, 0x4, R2 ;  /* 0x0000000400027825 */ /* 0x004fe200078e0202 */
[----:B------:R-:W-:Y:S02]  /*0100*/  MOV R0, RZ ;  /* 0x000000ff00007202 */ /* 0x000fe40000000f00 */
[----:B------:R-:W-:Y:S02]  /*0110*/  SHF.L.U32 R11, R6, 0x2, RZ ;  /* 0x00000002060b7819 */ /* 0x000fe400000006ff */
[----:B------:R-:W1:Y:S01]  /*0120*/  LDC.64 R6, c[0x0][0x210] ;  /* 0x00008400ff067b82 */ /* 0x000e620000000a00 */
[----:B------:R-:W2:Y:S02]  /*0130*/  @!P0 LDG.E.EL R8, desc[UR4][R2.64+0x4] ;  /* 0x0000040402088981 */ /* 0x000ea4000c2e1900 */
[----:B----4-:R-:W-:Y:S01]  /*0140*/  IMAD.WIDE R4, R11, 0x4, R4 ;  /* 0x000000040b047825 */ /* 0x010fe200078e0204 */
[----:B------:R-:W-:-:S02]  /*0150*/  CS2R R10, SRZ ;  /* 0x00000000000a7805 */ /* 0x000fc4000001ff00 */
[----:B------:R-:W-:Y:S01]  /*0160*/  CS2R R14, SRZ ;  /* 0x00000000000e7805 */ /* 0x000fe2000001ff00 */
[----:B------:R-:W3:Y:S04]  /*0170*/  @!P0 LDG.E.EL R0, desc[UR4][R2.64] ;  /* 0x0000000402008981 */ /* 0x000ee8000c2e1900 */
[----:B------:R-:W4:Y:S04]  /*0180*/  @!P0 LDG.E.EL R13, desc[UR4][R4.64+0x4] ;  /* 0x00000404040d8981 */ /* 0x000f28000c2e1900 */
[----:B------:R-:W5:Y:S01]  /*0190*/  @!P0 LDG.E.EL R12, desc[UR4][R4.64] ;  /* 0x00000004040c8981 */ /* 0x000f62000c2e1900 */
[----:B------:R-:W-:-:S03]  /*01a0*/  HFMA2.MMA R16, -RZ, RZ, 0, 0 ;  /* 0x00000000ff107435 */ /* 0x000fc600000001ff */
[----:B------:R-:W5:Y:S04]  /*01b0*/  @!P0 LDG.E.EL R10, desc[UR4][R2.64+0x8] ;  /* 0x00000804020a8981 */ /* 0x000f68000c2e1900 */
[----:B------:R-:W5:Y:S04]  /*01c0*/  @!P0 LDG.E.EL R14, desc[UR4][R4.64+0x8] ;  /* 0x00000804040e8981 */ /* 0x000f68000c2e1900 */
[----:B------:R-:W5:Y:S01]  /*01d0*/  @!P0 LDG.E.EL R11, desc[UR4][R2.64+0xc] ;  /* 0x00000c04020b8981 */ /* 0x000f62000c2e1900 */
[----:B-1----:R-:W-:-:S03]  /*01e0*/  IMAD.WIDE R6, R9, 0x4, R6 ;  /* 0x0000000409067825 */ /* 0x002fc600078e0206 */
[----:B------:R-:W5:Y:S04]  /*01f0*/  @!P0 LDG.E.EL R15, desc[UR4][R4.64+0xc] ;  /* 0x00000c04040f8981 */ /* 0x000f68000c2e1900 */
[----:B------:R-:W5:Y:S01]  /*0200*/  @!P0 LDG.E R16, desc[UR4][R6.64] ;  /* 0x0000000406108981 */ /* 0x000f62000c1e1900 */
[----:B------:R-:W-:-:S04]  /*0210*/  LOP3.LUT P0, RZ, R18, 0x10, RZ, 0xc0, !PT ;  /* 0x0000001012ff7812 */ /* 0x000fc8000780c0ff */
[----:B------:R-:W-:Y:S01]  /*0220*/  ISETP.LT.AND P0, PT, R9, 0x10, !P0 ;  /* 0x000000100900780c */ /* 0x000fe20004701270 */
[----:B--2---:R-:W-:-:S04]  /*0230*/  FMUL R17, R8, R8 ;  /* 0x0000000808117220 */ /* 0x004fc80000400000 */
[----:B---3--:R-:W-:Y:S01]  /*0240*/  FFMA R17, R0, R0, R17 ;  /* 0x0000000000117223 */ /* 0x008fe20000000011 */
[----:B----4-:R-:W-:-:S04]  /*0250*/  FMUL R13, R13, R13 ;  /* 0x0000000d0d0d7220 */ /* 0x010fc80000400000 */
[----:B-----5:R-:W-:Y:S01]  /*0260*/  FFMA R13, R12, R12, R13 ;  /* 0x0000000c0c0d7223 */ /* 0x020fe2000000000d */
[----:B------:R-:W-:-:S03]  /*0270*/  FFMA R10, R10, R10, R17 ;  /* 0x0000000a0a0a7223 */ /* 0x000fc60000000011 */
[----:B------:R-:W-:Y:S01]  /*0280*/  FFMA R14, R14, R14, R13 ;  /* 0x0000000e0e0e7223 */ /* 0x000fe2000000000d */
[----:B------:R-:W-:-:S03]  /*0290*/  FFMA R10, R11, R11, R10 ;  /* 0x0000000b0b0a7223 */ /* 0x000fc6000000000a */
[----:B------:R-:W-:-:S04]  /*02a0*/  FFMA R15, R15, R15, R14 ;  /* 0x0000000f0f0f7223 */ /* 0x000fc8000000000e */
[----:B------:R-:W-:-:S04]  /*02b0*/  FADD R15, R10, R15 ;  /* 0x0000000f0a0f7221 */ /* 0x000fc80000000000 */
[----:B------:R-:W-:Y:S01]  /*02c0*/  FFMA R15, R16, -2, R15 ;  /* 0xc0000000100f7823 */ /* 0x000fe2000000000f */
[----:B------:R-:W-:Y:S06]  /*02d0*/  @!P0 EXIT ;  /* 0x000000000000894d */ /* 0x000fec0003800000 */
[----:B------:R-:W-:Y:S01]  /*02e0*/  STG.E desc[UR4][R6.64], R15 ;  /* 0x0000000f06007986 */ /* 0x000fe2000c101904 */
[----:B------:R-:W-:Y:S05]  /*02f0*/  EXIT ;  /* 0x000000000000794d */ /* 0x000fea0003800000 */
.L_x_0:
[----:B------:R-:W-:-:S00]  /*0300*/  BRA `(.L_x_0) ;  /* 0xfffffffc00fc7947 */ /* 0x000fc0000383ffff */
[----:B------:R-:W-:-:S00]  /*0310*/  NOP ;  /* 0x0000000000007918 */ /* 0x000fc00000000000 */
        /* <DEDUP_REMOVED lines=14> */
.L_x_1:


//--------------------- .nv.constant0.triton_poi_fused_add_div_mul_sub_0 --------------------------
	.section	.nv.constant0.triton_poi_fused_add_div_mul_sub_0,"a",@progbits
	.sectionflags	@""
	.align	4
.nv.constant0.triton_poi_fused_add_div_mul_sub_0:
	.zero		556
